//
// Generated by NVIDIA NVVM Compiler
//
// Compiler Build ID: CL-36424714
// Cuda compilation tools, release 13.0, V13.0.88
// Based on NVVM 20.0.0
//

.version 9.0
.target sm_100
.address_size 64

	// .globl	test
.extern .func  (.param .b32 func_retval0) vprintf
(
	.param .b64 vprintf_param_0,
	.param .b64 vprintf_param_1
)
;
.global .align 1 .b8 $str[18] = {98, 108, 111, 99, 107, 73, 100, 120, 58, 32, 37, 100, 44, 32, 37, 100, 10};

.visible .entry test()
{
	.local .align 8 .b8 	__local_depot0[8];
	.reg .b64 	%SP;
	.reg .b64 	%SPL;
	.reg .pred 	%p<2>;
	.reg .b32 	%r<6>;
	.reg .b64 	%rd<5>;

	mov.u64 	%SPL, __local_depot0;
	cvta.local.u64 	%SP, %SPL;
	mov.u32 	%r1, %tid.x;
	setp.ne.s32 	%p1, %r1, 0;
	@%p1 bra 	$L__BB0_2;
	add.u64 	%rd1, %SP, 0;
	add.u64 	%rd2, %SPL, 0;
	mov.u32 	%r2, %ctaid.x;
	mov.u32 	%r3, %ctaid.y;
	st.local.v2.u32 	[%rd2], {%r2, %r3};
	mov.u64 	%rd3, $str;
	cvta.global.u64 	%rd4, %rd3;
	{ // callseq 0, 0
	.param .b64 param0;
	st.param.b64 	[param0], %rd4;
	.param .b64 param1;
	st.param.b64 	[param1], %rd1;
	.param .b32 retval0;
	call.uni (retval0), 
	vprintf, 
	(
	param0, 
	param1
	);
	ld.param.b32 	%r4, [retval0];
	} // callseq 0
$L__BB0_2:
	ret;

}
	// .globl	goob
.visible .entry goob(
	.param .align 4 .b8 goob_param_0[12],
	.param .align 4 .b8 goob_param_1[12],
	.param .u64 .ptr .align 1 goob_param_2
)
{


	ret;

}


// ===== COMPILED SASS (sm_100) =====

	.target	sm_100

	.elftype	@"ET_EXEC"


//--------------------- .note.nv.tkinfo           --------------------------
	.section	.note.nv.tkinfo,"",@"SHT_NOTE"
	.sectionflags	@"SHF_NOTE_NV_TKINFO"
	.tkinfo
        /*0018*/ 	.word	0x00000002
        /*0030*/ 	.string	""
        /*0030*/ 	.string	"ptxas"
        /*0030*/ 	.string	"Cuda compilation tools, release 13.0, V13.0.88"
        /*0030*/ 	.string	"Build cuda_13.0.r13.0/compiler.36424714_0"
        /*0030*/ 	.string	"-arch sm_100 -m 64 "



//--------------------- .note.nv.cuinfo           --------------------------
	.section	.note.nv.cuinfo,"",@"SHT_NOTE"
	.sectionflags	@"SHF_NOTE_NV_CUINFO"
        /*0018*/ 	.short	0x0002
        /*001a*/ 	.short	0x0064
        /*001c*/ 	.short	0x0082
	.zero		2


//--------------------- .nv.info                  --------------------------
	.section	.nv.info,"",@"SHT_CUDA_INFO"
	.align	4


	//----- nvinfo : EIATTR_REGCOUNT
	.align		4
        /*0000*/ 	.byte	0x04, 0x2f
        /*0002*/ 	.short	(.L_2 - .L_1)
	.align		4
.L_1:
        /*0004*/ 	.word	index@(test)
        /*0008*/ 	.word	0x00000018


	//----- nvinfo : EIATTR_FRAME_SIZE
	.align		4
.L_2:
        /*000c*/ 	.byte	0x04, 0x11
        /*000e*/ 	.short	(.L_4 - .L_3)
	.align		4
.L_3:
        /*0010*/ 	.word	index@(test)
        /*0014*/ 	.word	0x00000008


	//----- nvinfo : EIATTR_REGCOUNT
	.align		4
.L_4:
        /*0018*/ 	.byte	0x04, 0x2f
        /*001a*/ 	.short	(.L_6 - .L_5)
	.align		4
.L_5:
        /*001c*/ 	.word	index@(goob)
        /*0020*/ 	.word	0x00000004


	//----- nvinfo : EIATTR_FRAME_SIZE
	.align		4
.L_6:
        /*0024*/ 	.byte	0x04, 0x11
        /*0026*/ 	.short	(.L_8 - .L_7)
	.align		4
.L_7:
        /*0028*/ 	.word	index@(goob)
        /*002c*/ 	.word	0x00000000


	//----- nvinfo : EIATTR_MIN_STACK_SIZE
	.align		4
.L_8:
        /*0030*/ 	.byte	0x04, 0x12
        /*0032*/ 	.short	(.L_10 - .L_9)
	.align		4
.L_9:
        /*0034*/ 	.word	index@(goob)
        /*0038*/ 	.word	0x00000000


	//----- nvinfo : EIATTR_MIN_STACK_SIZE
	.align		4
.L_10:
        /*003c*/ 	.byte	0x04, 0x12
        /*003e*/ 	.short	(.L_12 - .L_11)
	.align		4
.L_11:
        /*0040*/ 	.word	index@(test)
        /*0044*/ 	.word	0x00000008
.L_12:


//--------------------- .nv.compat                --------------------------
	.section	.nv.compat,"",@"SHT_CUDA_COMPAT_INFO"
	.align	4
        /*0000*/ 	.byte	0x02, 0x09, 0x00, 0x00, 0x02, 0x02, 0x01, 0x00, 0x02, 0x05, 0x05, 0x00, 0x03, 0x07, 0x01, 0x01
        /*0010*/ 	.byte	0x02, 0x03, 0x00, 0x00, 0x02, 0x06, 0x01, 0x00, 0x04, 0x0b, 0x08, 0x00, 0x09, 0x00, 0x00, 0x00
        /*0020*/ 	.byte	0x00, 0x00, 0x00, 0x00


//--------------------- .nv.info.goob             --------------------------
	.section	.nv.info.goob,"",@"SHT_CUDA_INFO"
	.sectionflags	@""
	.align	4


	//----- nvinfo : EIATTR_CUDA_API_VERSION
	.align		4
        /*0000*/ 	.byte	0x04, 0x37
        /*0002*/ 	.short	(.L_14 - .L_13)
.L_13:
        /*0004*/ 	.word	0x00000082


	//----- nvinfo : EIATTR_KPARAM_INFO
	.align		4
.L_14:
        /*0008*/ 	.byte	0x04, 0x17
        /*000a*/ 	.short	(.L_16 - .L_15)
.L_15:
        /*000c*/ 	.word	0x00000000
        /*0010*/ 	.short	0x0002
        /*0012*/ 	.short	0x0018
        /*0014*/ 	.byte	0x00, 0xf5, 0x21, 0x00


	//----- nvinfo : EIATTR_KPARAM_INFO
	.align		4
.L_16:
        /*0018*/ 	.byte	0x04, 0x17
        /*001a*/ 	.short	(.L_18 - .L_17)
.L_17:
        /*001c*/ 	.word	0x00000000
        /*0020*/ 	.short	0x0001
        /*0022*/ 	.short	0x000c
        /*0024*/ 	.byte	0x00, 0xf0, 0x31, 0x00


	//----- nvinfo : EIATTR_KPARAM_INFO
	.align		4
.L_18:
        /*0028*/ 	.byte	0x04, 0x17
        /*002a*/ 	.short	(.L_20 - .L_19)
.L_19:
        /*002c*/ 	.word	0x00000000
        /*0030*/ 	.short	0x0000
        /*0032*/ 	.short	0x0000
        /*0034*/ 	.byte	0x00, 0xf0, 0x31, 0x00


	//----- nvinfo : EIATTR_SPARSE_MMA_MASK
	.align		4
.L_20:
        /*0038*/ 	.byte	0x03, 0x50
        /*003a*/ 	.short	0x0000


	//----- nvinfo : EIATTR_MAXREG_COUNT
	.align		4
        /*003c*/ 	.byte	0x03, 0x1b
        /*003e*/ 	.short	0x00ff


	//----- nvinfo : EIATTR_MERCURY_ISA_VERSION
	.align		4
        /*0040*/ 	.byte	0x03, 0x5f
        /*0042*/ 	.short	0x0101


	//----- nvinfo : EIATTR_VRC_CTA_INIT_COUNT
	.align		4
        /*0044*/ 	.byte	0x02, 0x4a
	.zero		1
	.zero		1


	//----- nvinfo : EIATTR_EXIT_INSTR_OFFSETS
	.align		4
        /*0048*/ 	.byte	0x04, 0x1c
        /*004a*/ 	.short	(.L_22 - .L_21)


	//   ....[0]....
.L_21:
        /*004c*/ 	.word	0x00000010


	//----- nvinfo : EIATTR_CBANK_PARAM_SIZE
	.align		4
.L_22:
        /*0050*/ 	.byte	0x03, 0x19
        /*0052*/ 	.short	0x0020


	//----- nvinfo : EIATTR_PARAM_CBANK
	.align		4
        /*0054*/ 	.byte	0x04, 0x0a
        /*0056*/ 	.short	(.L_24 - .L_23)
	.align		4
.L_23:
        /*0058*/ 	.word	index@(.nv.constant0.goob)
        /*005c*/ 	.short	0x0380
        /*005e*/ 	.short	0x0020


	//----- nvinfo : EIATTR_SW_WAR
	.align		4
.L_24:
        /*0060*/ 	.byte	0x04, 0x36
        /*0062*/ 	.short	(.L_26 - .L_25)
.L_25:
        /*0064*/ 	.word	0x00000008
.L_26:


//--------------------- .nv.info.test             --------------------------
	.section	.nv.info.test,"",@"SHT_CUDA_INFO"
	.sectionflags	@""
	.align	4


	//----- nvinfo : EIATTR_CUDA_API_VERSION
	.align		4
        /*0000*/ 	.byte	0x04, 0x37
        /*0002*/ 	.short	(.L_28 - .L_27)
.L_27:
        /*0004*/ 	.word	0x00000082


	//----- nvinfo : EIATTR_SPARSE_MMA_MASK
	.align		4
.L_28:
        /*0008*/ 	.byte	0x03, 0x50
        /*000a*/ 	.short	0x0000


	//----- nvinfo : EIATTR_MAXREG_COUNT
	.align		4
        /*000c*/ 	.byte	0x03, 0x1b
        /*000e*/ 	.short	0x00ff


	//----- nvinfo : EIATTR_EXTERNS
	.align		4
        /*0010*/ 	.byte	0x04, 0x0f
        /*0012*/ 	.short	(.L_30 - .L_29)


	//   ....[0]....
	.align		4
.L_29:
        /*0014*/ 	.word	index@(vprintf)


	//----- nvinfo : EIATTR_MERCURY_ISA_VERSION
	.align		4
.L_30:
        /*0018*/ 	.byte	0x03, 0x5f
        /*001a*/ 	.short	0x0101


	//----- nvinfo : EIATTR_VRC_CTA_INIT_COUNT
	.align		4
        /*001c*/ 	.byte	0x02, 0x4a
	.zero		1
	.zero		1


	//----- nvinfo : EIATTR_SYSCALL_OFFSETS
	.align		4
        /*0020*/ 	.byte	0x04, 0x46
        /*0022*/ 	.short	(.L_32 - .L_31)


	//   ....[0]....
.L_31:
        /*0024*/ 	.word	0x00000120


	//----- nvinfo : EIATTR_EXIT_INSTR_OFFSETS
	.align		4
.L_32:
        /*0028*/ 	.byte	0x04, 0x1c
        /*002a*/ 	.short	(.L_34 - .L_33)


	//   ....[0]....
.L_33:
        /*002c*/ 	.word	0x00000080


	//   ....[1]....
        /*0030*/ 	.word	0x00000130


	//----- nvinfo : EIATTR_CRS_STACK_SIZE
	.align		4
.L_34:
        /*0034*/ 	.byte	0x04, 0x1e
        /*0036*/ 	.short	(.L_36 - .L_35)
.L_35:
        /*0038*/ 	.word	0x00000000


	//----- nvinfo : EIATTR_SW_WAR
	.align		4
.L_36:
        /*003c*/ 	.byte	0x04, 0x36
        /*003e*/ 	.short	(.L_38 - .L_37)
.L_37:
        /*0040*/ 	.word	0x00000008
.L_38:


//--------------------- .nv.callgraph             --------------------------
	.section	.nv.callgraph,"",@"SHT_CUDA_CALLGRAPH"
	.align	4
	.sectionentsize	8
	.align		4
        /*0000*/ 	.word	0x00000000
	.align		4
        /*0004*/ 	.word	0xffffffff
	.align		4
        /*0008*/ 	.word	index@(test)
	.align		4
        /*000c*/ 	.word	index@(vprintf)
	.align		4
        /*0010*/ 	.word	0x00000000
	.align		4
        /*0014*/ 	.word	0xfffffffe
	.align		4
        /*0018*/ 	.word	0x00000000
	.align		4
        /*001c*/ 	.word	0xfffffffd
	.align		4
        /*0020*/ 	.word	0x00000000
	.align		4
        /*0024*/ 	.word	0xfffffffc


//--------------------- .nv.constant4             --------------------------
	.section	.nv.constant4,"a",@progbits
	.align	8
	.align		8
.nv.constant4:
        /*0000*/ 	.dword	$str
	.align		8
        /*0008*/ 	.dword	vprintf


//--------------------- .text.goob                --------------------------
	.section	.text.goob,"ax",@progbits
	.align	128
        .global         goob
        .type           goob,@function
        .size           goob,(.L_x_3 - goob)
        .other          goob,@"STO_CUDA_ENTRY STV_DEFAULT"
goob:
.text.goob:
[----:B------:R-:W-:Y:S01]  /*0000*/  LDC R1, c[0x0][0x37c] ;  /* 0x0000df00ff017b82 */ /* 0x000fe20000000800 */
[----:B------:R-:W-:Y:S05]  /*0010*/  EXIT ;  /* 0x000000000000794d */ /* 0x000fea0003800000 */
.L_x_0:
[----:B------:R-:W-:-:S00]  /*0020*/  BRA `(.L_x_0) ;  /* 0xfffffffc00fc7947 */ /* 0x000fc0000383ffff */
[----:B------:R-:W-:-:S00]  /*0030*/  NOP ;  /* 0x0000000000007918 */ /* 0x000fc00000000000 */
        /* <DEDUP_REMOVED lines=12> */
.L_x_3:


//--------------------- .text.test                --------------------------
	.section	.text.test,"ax",@progbits
	.align	128
        .global         test
        .type           test,@function
        .size           test,(.L_x_4 - test)
        .other          test,@"STO_CUDA_ENTRY STV_DEFAULT"
test:
.text.test:
[----:B------:R-:W0:Y:S01]  /*0000*/  LDC R1, c[0x0][0x37c] ;  /* 0x0000df00ff017b82 */ /* 0x000e220000000800 */
[----:B------:R-:W1:Y:S01]  /*0010*/  S2R R0, SR_TID.X ;  /* 0x0000000000007919 */ /* 0x000e620000002100 */
[----:B------:R-:W2:Y:S01]  /*0020*/  LDCU UR4, c[0x0][0x2f8] ;  /* 0x00005f00ff0477ac */ /* 0x000ea20008000800 */
[----:B0-----:R-:W-:Y:S01]  /*0030*/  VIADD R1, R1, 0xfffffff8 ;  /* 0xfffffff801017836 */ /* 0x001fe20000000000 */
[----:B------:R-:W0:Y:S04]  /*0040*/  LDCU UR5, c[0x0][0x2fc] ;  /* 0x00005f80ff0577ac */ /* 0x000e280008000800 */
[----:B--2---:R-:W-:-:S05]  /*0050*/  IADD3 R6, P1, PT, R1, UR4, RZ ;  /* 0x0000000401067c10 */ /* 0x004fca000ff3e0ff */
[----:B0-----:R-:W-:Y:S01]  /*0060*/  IMAD.X R7, RZ, RZ, UR5, P1 ;  /* 0x00000005ff077e24 */ /* 0x001fe200088e06ff */
[----:B-1----:R-:W-:-:S13]  /*0070*/  ISETP.NE.AND P0, PT, R0, RZ, PT ;  /* 0x000000ff0000720c */ /* 0x002fda0003f05270 */
[----:B------:R-:W-:Y:S05]  /*0080*/  @P0 EXIT ;  /* 0x000000000000094d */ /* 0x000fea0003800000 */
[----:B------:R-:W0:Y:S01]  /*0090*/  S2R R8, SR_CTAID.X ;  /* 0x0000000000087919 */ /* 0x000e220000002500 */
[----:B------:R-:W-:Y:S01]  /*00a0*/  MOV R0, 0x8 ;  /* 0x0000000800007802 */ /* 0x000fe20000000f00 */
[----:B------:R-:W1:Y:S01]  /*00b0*/  LDCU.64 UR4, c[0x4][URZ] ;  /* 0x01000000ff0477ac */ /* 0x000e620008000a00 */
[----:B------:R-:W0:Y:S02]  /*00c0*/  S2R R9, SR_CTAID.Y ;  /* 0x0000000000097919 */ /* 0x000e240000002600 */
[----:B------:R2:W3:Y:S01]  /*00d0*/  LDC.64 R2, c[0x4][R0] ;  /* 0x0100000000027b82 */ /* 0x0004e20000000a00 */
[----:B-1----:R-:W-:Y:S02]  /*00e0*/  IMAD.U32 R4, RZ, RZ, UR4 ;  /* 0x00000004ff047e24 */ /* 0x002fe4000f8e00ff */
[----:B------:R-:W-:Y:S01]  /*00f0*/  IMAD.U32 R5, RZ, RZ, UR5 ;  /* 0x00000005ff057e24 */ /* 0x000fe2000f8e00ff */
[----:B0-----:R2:W-:Y:S06]  /*0100*/  STL.64 [R1], R8 ;  /* 0x0000000801007387 */ /* 0x0015ec0000100a00 */
[----:B------:R-:W-:-:S07]  /*0110*/  LEPC R20, `(.L_x_1) ;  /* 0x000000001014794e */ /* 0x000fce0000000000 */
[----:B--23--:R-:W-:Y:S05]  /*0120*/  CALL.ABS.NOINC R2 ;  /* 0x0000000002007343 */ /* 0x00cfea0003c00000 */
.L_x_1:
[----:B------:R-:W-:Y:S05]  /*0130*/  EXIT ;  /* 0x000000000000794d */ /* 0x000fea0003800000 */
.L_x_2:
        /* <DEDUP_REMOVED lines=12> */
.L_x_4:


//--------------------- .nv.global.init           --------------------------
	.section	.nv.global.init,"aw",@progbits
.nv.global.init:
	.type		$str,@object
	.size		$str,(.L_0 - $str)
$str:
        /*0000*/ 	.byte	0x62, 0x6c, 0x6f, 0x63, 0x6b, 0x49, 0x64, 0x78, 0x3a, 0x20, 0x25, 0x64, 0x2c, 0x20, 0x25, 0x64
        /*0010*/ 	.byte	0x0a, 0x00
.L_0:


//--------------------- .nv.shared.reserved.0     --------------------------
	.section	.nv.shared.reserved.0,"aw",@nobits
	.weak		__nv_reservedSMEM_offset_0_alias
	.size		__nv_reservedSMEM_offset_0_alias, 0, 64
	.other		__nv_reservedSMEM_offset_0_alias,@"STO_CUDA_RESERVED_SHARED STV_DEFAULT"
__nv_reservedSMEM_offset_0_alias:
	.zero		0
	.zero		64


//--------------------- .nv.constant0.goob        --------------------------
	.section	.nv.constant0.goob,"a",@progbits
	.sectionflags	@""
	.align	4
.nv.constant0.goob:
	.zero		928


//--------------------- .nv.constant0.test        --------------------------
	.section	.nv.constant0.test,"a",@progbits
	.sectionflags	@""
	.align	4
.nv.constant0.test:
	.zero		896


//--------------------- SYMBOLS --------------------------

	.type		.nv.reservedSmem.offset0,@object
	.size		.nv.reservedSmem.offset0,0x4
	.type		vprintf,@function
